//
// Generated by NVIDIA NVVM Compiler
//
// Compiler Build ID: CL-36424714
// Cuda compilation tools, release 13.0, V13.0.88
// Based on NVVM 20.0.0
//

.version 9.0
.target sm_100
.address_size 64

	// .globl	_Z3fooPiS_S_

.visible .entry _Z3fooPiS_S_(
	.param .u64 .ptr .align 1 _Z3fooPiS_S__param_0,
	.param .u64 .ptr .align 1 _Z3fooPiS_S__param_1,
	.param .u64 .ptr .align 1 _Z3fooPiS_S__param_2
)
{
	.reg .b32 	%r<3>;
	.reg .b64 	%rd<3>;

	ld.param.u64 	%rd1, [_Z3fooPiS_S__param_1];
	cvta.to.global.u64 	%rd2, %rd1;
	ld.global.u32 	%r1, [%rd2+400];
	add.s32 	%r2, %r1, 1;
	st.global.u32 	[%rd2+400], %r2;
	ret;

}


// ===== COMPILED SASS (sm_100) =====

	.target	sm_100

	.elftype	@"ET_EXEC"


//--------------------- .note.nv.tkinfo           --------------------------
	.section	.note.nv.tkinfo,"",@"SHT_NOTE"
	.sectionflags	@"SHF_NOTE_NV_TKINFO"
	.tkinfo
        /*0018*/ 	.word	0x00000002
        /*0030*/ 	.string	""
        /*0030*/ 	.string	"ptxas"
        /*0030*/ 	.string	"Cuda compilation tools, release 13.0, V13.0.88"
        /*0030*/ 	.string	"Build cuda_13.0.r13.0/compiler.36424714_0"
        /*0030*/ 	.string	"-arch sm_100 -m 64 "



//--------------------- .note.nv.cuinfo           --------------------------
	.section	.note.nv.cuinfo,"",@"SHT_NOTE"
	.sectionflags	@"SHF_NOTE_NV_CUINFO"
        /*0018*/ 	.short	0x0002
        /*001a*/ 	.short	0x0064
        /*001c*/ 	.short	0x0082
	.zero		2


//--------------------- .nv.info                  --------------------------
	.section	.nv.info,"",@"SHT_CUDA_INFO"
	.align	4


	//----- nvinfo : EIATTR_REGCOUNT
	.align		4
        /*0000*/ 	.byte	0x04, 0x2f
        /*0002*/ 	.short	(.L_1 - .L_0)
	.align		4
.L_0:
        /*0004*/ 	.word	index@(_Z3fooPiS_S_)
        /*0008*/ 	.word	0x00000008


	//----- nvinfo : EIATTR_FRAME_SIZE
	.align		4
.L_1:
        /*000c*/ 	.byte	0x04, 0x11
        /*000e*/ 	.short	(.L_3 - .L_2)
	.align		4
.L_2:
        /*0010*/ 	.word	index@(_Z3fooPiS_S_)
        /*0014*/ 	.word	0x00000000


	//----- nvinfo : EIATTR_MIN_STACK_SIZE
	.align		4
.L_3:
        /*0018*/ 	.byte	0x04, 0x12
        /*001a*/ 	.short	(.L_5 - .L_4)
	.align		4
.L_4:
        /*001c*/ 	.word	index@(_Z3fooPiS_S_)
        /*0020*/ 	.word	0x00000000
.L_5:


//--------------------- .nv.compat                --------------------------
	.section	.nv.compat,"",@"SHT_CUDA_COMPAT_INFO"
	.align	4
        /*0000*/ 	.byte	0x02, 0x09, 0x00, 0x00, 0x02, 0x02, 0x01, 0x00, 0x02, 0x05, 0x05, 0x00, 0x03, 0x07, 0x01, 0x01
        /*0010*/ 	.byte	0x02, 0x03, 0x00, 0x00, 0x02, 0x06, 0x01, 0x00, 0x04, 0x0b, 0x08, 0x00, 0x09, 0x00, 0x00, 0x00
        /*0020*/ 	.byte	0x00, 0x00, 0x00, 0x00


//--------------------- .nv.info._Z3fooPiS_S_     --------------------------
	.section	.nv.info._Z3fooPiS_S_,"",@"SHT_CUDA_INFO"
	.sectionflags	@""
	.align	4


	//----- nvinfo : EIATTR_CUDA_API_VERSION
	.align		4
        /*0000*/ 	.byte	0x04, 0x37
        /*0002*/ 	.short	(.L_7 - .L_6)
.L_6:
        /*0004*/ 	.word	0x00000082


	//----- nvinfo : EIATTR_KPARAM_INFO
	.align		4
.L_7:
        /*0008*/ 	.byte	0x04, 0x17
        /*000a*/ 	.short	(.L_9 - .L_8)
.L_8:
        /*000c*/ 	.word	0x00000000
        /*0010*/ 	.short	0x0002
        /*0012*/ 	.short	0x0010
        /*0014*/ 	.byte	0x00, 0xf5, 0x21, 0x00


	//----- nvinfo : EIATTR_KPARAM_INFO
	.align		4
.L_9:
        /*0018*/ 	.byte	0x04, 0x17
        /*001a*/ 	.short	(.L_11 - .L_10)
.L_10:
        /*001c*/ 	.word	0x00000000
        /*0020*/ 	.short	0x0001
        /*0022*/ 	.short	0x0008
        /*0024*/ 	.byte	0x00, 0xf5, 0x21, 0x00


	//----- nvinfo : EIATTR_KPARAM_INFO
	.align		4
.L_11:
        /*0028*/ 	.byte	0x04, 0x17
        /*002a*/ 	.short	(.L_13 - .L_12)
.L_12:
        /*002c*/ 	.word	0x00000000
        /*0030*/ 	.short	0x0000
        /*0032*/ 	.short	0x0000
        /*0034*/ 	.byte	0x00, 0xf5, 0x21, 0x00


	//----- nvinfo : EIATTR_SPARSE_MMA_MASK
	.align		4
.L_13:
        /*0038*/ 	.byte	0x03, 0x50
        /*003a*/ 	.short	0x0000


	//----- nvinfo : EIATTR_MAXREG_COUNT
	.align		4
        /*003c*/ 	.byte	0x03, 0x1b
        /*003e*/ 	.short	0x00ff


	//----- nvinfo : EIATTR_MERCURY_ISA_VERSION
	.align		4
        /*0040*/ 	.byte	0x03, 0x5f
        /*0042*/ 	.short	0x0101


	//----- nvinfo : EIATTR_VRC_CTA_INIT_COUNT
	.align		4
        /*0044*/ 	.byte	0x02, 0x4a
	.zero		1
	.zero		1


	//----- nvinfo : EIATTR_EXIT_INSTR_OFFSETS
	.align		4
        /*0048*/ 	.byte	0x04, 0x1c
        /*004a*/ 	.short	(.L_15 - .L_14)


	//   ....[0]....
.L_14:
        /*004c*/ 	.word	0x00000060


	//----- nvinfo : EIATTR_CBANK_PARAM_SIZE
	.align		4
.L_15:
        /*0050*/ 	.byte	0x03, 0x19
        /*0052*/ 	.short	0x0018


	//----- nvinfo : EIATTR_PARAM_CBANK
	.align		4
        /*0054*/ 	.byte	0x04, 0x0a
        /*0056*/ 	.short	(.L_17 - .L_16)
	.align		4
.L_16:
        /*0058*/ 	.word	index@(.nv.constant0._Z3fooPiS_S_)
        /*005c*/ 	.short	0x0380
        /*005e*/ 	.short	0x0018


	//----- nvinfo : EIATTR_SW_WAR
	.align		4
.L_17:
        /*0060*/ 	.byte	0x04, 0x36
        /*0062*/ 	.short	(.L_19 - .L_18)
.L_18:
        /*0064*/ 	.word	0x00000008
.L_19:


//--------------------- .nv.callgraph             --------------------------
	.section	.nv.callgraph,"",@"SHT_CUDA_CALLGRAPH"
	.align	4
	.sectionentsize	8
	.align		4
        /*0000*/ 	.word	0x00000000
	.align		4
        /*0004*/ 	.word	0xffffffff
	.align		4
        /*0008*/ 	.word	0x00000000
	.align		4
        /*000c*/ 	.word	0xfffffffe
	.align		4
        /*0010*/ 	.word	0x00000000
	.align		4
        /*0014*/ 	.word	0xfffffffd
	.align		4
        /*0018*/ 	.word	0x00000000
	.align		4
        /*001c*/ 	.word	0xfffffffc


//--------------------- .text._Z3fooPiS_S_        --------------------------
	.section	.text._Z3fooPiS_S_,"ax",@progbits
	.align	128
        .global         _Z3fooPiS_S_
        .type           _Z3fooPiS_S_,@function
        .size           _Z3fooPiS_S_,(.L_x_1 - _Z3fooPiS_S_)
        .other          _Z3fooPiS_S_,@"STO_CUDA_ENTRY STV_DEFAULT"
_Z3fooPiS_S_:
.text._Z3fooPiS_S_:
[----:B------:R-:W-:Y:S08]  /*0000*/  LDC R1, c[0x0][0x37c] ;  /* 0x0000df00ff017b82 */ /* 0x000ff00000000800 */
[----:B------:R-:W0:Y:S01]  /*0010*/  LDC.64 R2, c[0x0][0x388] ;  /* 0x0000e200ff027b82 */ /* 0x000e220000000a00 */
[----:B------:R-:W0:Y:S02]  /*0020*/  LDCU.64 UR4, c[0x0][0x358] ;  /* 0x00006b00ff0477ac */ /* 0x000e240008000a00 */
[----:B0-----:R-:W2:Y:S02]  /*0030*/  LDG.E R0, desc[UR4][R2.64+0x190] ;  /* 0x0001900402007981 */ /* 0x001ea4000c1e1900 */
[----:B--2---:R-:W-:-:S05]  /*0040*/  IADD3 R5, PT, PT, R0, 0x1, RZ ;  /* 0x0000000100057810 */ /* 0x004fca0007ffe0ff */
[----:B------:R-:W-:Y:S01]  /*0050*/  STG.E desc[UR4][R2.64+0x190], R5 ;  /* 0x0001900502007986 */ /* 0x000fe2000c101904 */
[----:B------:R-:W-:Y:S05]  /*0060*/  EXIT ;  /* 0x000000000000794d */ /* 0x000fea0003800000 */
.L_x_0:
[----:B------:R-:W-:-:S00]  /*0070*/  BRA `(.L_x_0) ;  /* 0xfffffffc00fc7947 */ /* 0x000fc0000383ffff */
[----:B------:R-:W-:-:S00]  /*0080*/  NOP ;  /* 0x0000000000007918 */ /* 0x000fc00000000000 */
[----:B------:R-:W-:-:S00]  /*0090*/  NOP ;  /* 0x0000000000007918 */ /* 0x000fc00000000000 */
[----:B------:R-:W-:-:S00]  /*00a0*/  NOP ;  /* 0x0000000000007918 */ /* 0x000fc00000000000 */
[----:B------:R-:W-:-:S00]  /*00b0*/  NOP ;  /* 0x0000000000007918 */ /* 0x000fc00000000000 */
[----:B------:R-:W-:-:S00]  /*00c0*/  NOP ;  /* 0x0000000000007918 */ /* 0x000fc00000000000 */
[----:B------:R-:W-:-:S00]  /*00d0*/  NOP ;  /* 0x0000000000007918 */ /* 0x000fc00000000000 */
[----:B------:R-:W-:-:S00]  /*00e0*/  NOP ;  /* 0x0000000000007918 */ /* 0x000fc00000000000 */
[----:B------:R-:W-:-:S00]  /*00f0*/  NOP ;  /* 0x0000000000007918 */ /* 0x000fc00000000000 */
.L_x_1:


//--------------------- .nv.shared.reserved.0     --------------------------
	.section	.nv.shared.reserved.0,"aw",@nobits
	.weak		__nv_reservedSMEM_offset_0_alias
	.size		__nv_reservedSMEM_offset_0_alias, 0, 64
	.other		__nv_reservedSMEM_offset_0_alias,@"STO_CUDA_RESERVED_SHARED STV_DEFAULT"
__nv_reservedSMEM_offset_0_alias:
	.zero		0
	.zero		64


//--------------------- .nv.constant0._Z3fooPiS_S_ --------------------------
	.section	.nv.constant0._Z3fooPiS_S_,"a",@progbits
	.sectionflags	@""
	.align	4
.nv.constant0._Z3fooPiS_S_:
	.zero		920


//--------------------- SYMBOLS --------------------------

	.type		.nv.reservedSmem.offset0,@object
	.size		.nv.reservedSmem.offset0,0x4
